	.headerflags	@"EF_CUDA_TEXMODE_UNIFIED EF_CUDA_64BIT_ADDRESS EF_CUDA_ACCELERATORS EF_CUDA_SM90 EF_CUDA_VIRTUAL_SM(EF_CUDA_SM90)"
	.elftype	@"ET_EXEC"


//--------------------- .nv.info                  --------------------------
	.section	.nv.info,"",@"SHT_CUDA_INFO"
	.align	4


	//----- nvinfo : EIATTR_REGCOUNT
	.align		4
        /*0000*/ 	.byte	0x04, 0x2f
        /*0002*/ 	.short	(.L_1 - .L_0)
	.align		4
.L_0:
        /*0004*/ 	.word	index@(triton_poi_fused_convolution_1)
        /*0008*/ 	.word	0x0000000e


	//----- nvinfo : EIATTR_MIN_STACK_SIZE
	.align		4
.L_1:
        /*000c*/ 	.byte	0x04, 0x12
        /*000e*/ 	.short	(.L_3 - .L_2)
	.align		4
.L_2:
        /*0010*/ 	.word	index@(triton_poi_fused_convolution_1)
        /*0014*/ 	.word	0x00000000


	//----- nvinfo : EIATTR_FRAME_SIZE
	.align		4
.L_3:
        /*0018*/ 	.byte	0x04, 0x11
        /*001a*/ 	.short	(.L_5 - .L_4)
	.align		4
.L_4:
        /*001c*/ 	.word	index@(triton_poi_fused_convolution_1)
        /*0020*/ 	.word	0x00000000


	//----- nvinfo : EIATTR_MIN_STACK_SIZE
	.align		4
.L_5:
        /*0024*/ 	.byte	0x04, 0x12
        /*0026*/ 	.short	(.L_7 - .L_6)
	.align		4
.L_6:
        /*0028*/ 	.word	index@(triton_poi_fused_convolution_1)
        /*002c*/ 	.word	0x00000000
.L_7:


//--------------------- .nv.info.triton_poi_fused_convolution_1 --------------------------
	.section	.nv.info.triton_poi_fused_convolution_1,"",@"SHT_CUDA_INFO"
	.sectionflags	@""
	.align	4


	//----- nvinfo : EIATTR_CUDA_API_VERSION
	.align		4
        /*0000*/ 	.byte	0x04, 0x37
        /*0002*/ 	.short	(.L_9 - .L_8)
.L_8:
        /*0004*/ 	.word	0x0000007c


	//----- nvinfo : EIATTR_KPARAM_INFO
	.align		4
.L_9:
        /*0008*/ 	.byte	0x04, 0x17
        /*000a*/ 	.short	(.L_11 - .L_10)
.L_10:
        /*000c*/ 	.word	0x00000000
        /*0010*/ 	.short	0x0002
        /*0012*/ 	.short	0x0010
        /*0014*/ 	.byte	0x00, 0xf0, 0x11, 0x00


	//----- nvinfo : EIATTR_KPARAM_INFO
	.align		4
.L_11:
        /*0018*/ 	.byte	0x04, 0x17
        /*001a*/ 	.short	(.L_13 - .L_12)
.L_12:
        /*001c*/ 	.word	0x00000000
        /*0020*/ 	.short	0x0001
        /*0022*/ 	.short	0x0008
        /*0024*/ 	.byte	0x00, 0xf4, 0x21, 0x00


	//----- nvinfo : EIATTR_KPARAM_INFO
	.align		4
.L_13:
        /*0028*/ 	.byte	0x04, 0x17
        /*002a*/ 	.short	(.L_15 - .L_14)
.L_14:
        /*002c*/ 	.word	0x00000000
        /*0030*/ 	.short	0x0000
        /*0032*/ 	.short	0x0000
        /*0034*/ 	.byte	0x00, 0xf4, 0x21, 0x00


	//----- nvinfo : EIATTR_SPARSE_MMA_MASK
	.align		4
.L_15:
        /*0038*/ 	.byte	0x03, 0x50
        /*003a*/ 	.short	0x0000


	//----- nvinfo : EIATTR_MAXREG_COUNT
	.align		4
        /*003c*/ 	.byte	0x03, 0x1b
        /*003e*/ 	.short	0x00ff


	//----- nvinfo : EIATTR_EXIT_INSTR_OFFSETS
	.align		4
        /*0040*/ 	.byte	0x04, 0x1c
        /*0042*/ 	.short	(.L_17 - .L_16)


	//   ....[0]....
.L_16:
        /*0044*/ 	.word	0x00000190


	//----- nvinfo : EIATTR_REQNTID
	.align		4
.L_17:
        /*0048*/ 	.byte	0x04, 0x10
        /*004a*/ 	.short	(.L_19 - .L_18)
.L_18:
        /*004c*/ 	.word	0x00000080
        /*0050*/ 	.word	0x00000001
        /*0054*/ 	.word	0x00000001


	//----- nvinfo : EIATTR_CBANK_PARAM_SIZE
	.align		4
.L_19:
        /*0058*/ 	.byte	0x03, 0x19
        /*005a*/ 	.short	0x0014


	//----- nvinfo : EIATTR_PARAM_CBANK
	.align		4
        /*005c*/ 	.byte	0x04, 0x0a
        /*005e*/ 	.short	(.L_21 - .L_20)
	.align		4
.L_20:
        /*0060*/ 	.word	index@(.nv.constant0.triton_poi_fused_convolution_1)
        /*0064*/ 	.short	0x0210
        /*0066*/ 	.short	0x0014


	//----- nvinfo : EIATTR_SW_WAR
	.align		4
.L_21:
        /*0068*/ 	.byte	0x04, 0x36
        /*006a*/ 	.short	(.L_23 - .L_22)
.L_22:
        /*006c*/ 	.word	0x00000008
.L_23:


//--------------------- .nv.callgraph             --------------------------
	.section	.nv.callgraph,"",@"SHT_CUDA_CALLGRAPH"
	.align	4
	.sectionentsize	8
	.align		4
        /*0000*/ 	.word	0x00000000
	.align		4
        /*0004*/ 	.word	0xffffffff
	.align		4
        /*0008*/ 	.word	0x00000000
	.align		4
        /*000c*/ 	.word	0xfffffffe
	.align		4
        /*0010*/ 	.word	0x00000000
	.align		4
        /*0014*/ 	.word	0xfffffffd
	.align		4
        /*0018*/ 	.word	0x00000000
	.align		4
        /*001c*/ 	.word	0xfffffffc


//--------------------- .text.triton_poi_fused_convolution_1 --------------------------
	.section	.text.triton_poi_fused_convolution_1,"ax",@progbits
	.align	128
        .global         triton_poi_fused_convolution_1
        .type           triton_poi_fused_convolution_1,@function
        .size           triton_poi_fused_convolution_1,(.L_x_1 - triton_poi_fused_convolution_1)
        .other          triton_poi_fused_convolution_1,@"STO_CUDA_ENTRY STV_DEFAULT"
triton_poi_fused_convolution_1:
.text.triton_poi_fused_convolution_1:
[----:B------:R-:W-:Y:S01]  /*0000*/  LDC R1, c[0x0][0x28] ;  /* 0x00000a00ff017b82 */ /* 0x000fe20000000800 */
[----:B------:R-:W1:Y:S07]  /*0010*/  S2R R0, SR_TID.X ;  /* 0x0000000000007919 */ /* 0x000e6e0000002100 */
[----:B------:R-:W2:Y:S01]  /*0020*/  LDC.64 R4, c[0x0][0x218] ;  /* 0x00008600ff047b82 */ /* 0x000ea20000000a00 */
[----:B------:R-:W-:Y:S01]  /*0030*/  ULDC.64 UR4, c[0x0][0x208] ;  /* 0x0000820000047ab9 */ /* 0x000fe20000000a00 */
[----:B------:R-:W3:Y:S06]  /*0040*/  S2R R7, SR_CTAID.X ;  /* 0x0000000000077919 */ /* 0x000eec0000002500 */
[----:B------:R-:W4:Y:S01]  /*0050*/  LDC.64 R2, c[0x0][0x210] ;  /* 0x00008400ff027b82 */ /* 0x000f220000000a00 */
[----:B-1----:R-:W-:-:S02]  /*0060*/  SHF.L.U32 R0, R0, 0x2, RZ ;  /* 0x0000000200007819 */ /* 0x002fc400000006ff */
[----:B---3--:R-:W-:Y:S02]  /*0070*/  SHF.R.S32.HI R6, RZ, 0x16, R7 ;  /* 0x00000016ff067819 */ /* 0x008fe40000011407 */
[----:B------:R-:W-:Y:S02]  /*0080*/  LOP3.LUT R0, R0, 0x1fc, RZ, 0xc0, !PT ;  /* 0x000001fc00007812 */ /* 0x000fe400078ec0ff */
[----:B------:R-:W-:Y:S02]  /*0090*/  SGXT R6, R6, 0x1 ;  /* 0x000000010606781a */ /* 0x000fe40000000200 */
[----:B------:R-:W-:-:S04]  /*00a0*/  LEA R7, R7, R0, 0x9 ;  /* 0x0000000007077211 */ /* 0x000fc800078e48ff */
[----:B------:R-:W-:Y:S01]  /*00b0*/  LEA.HI R6, R6, R7, RZ, 0xc ;  /* 0x0000000706067211 */ /* 0x000fe200078f60ff */
[----:B----4-:R-:W-:-:S03]  /*00c0*/  IMAD.WIDE R2, R7, 0x4, R2 ;  /* 0x0000000407027825 */ /* 0x010fc600078e0202 */
[----:B------:R-:W-:-:S05]  /*00d0*/  SHF.R.S32.HI R6, RZ, 0xc, R6 ;  /* 0x0000000cff067819 */ /* 0x000fca0000011406 */
[----:B------:R-:W-:-:S05]  /*00e0*/  IMAD.HI R0, R6, 0x55555556, RZ ;  /* 0x5555555606007827 */ /* 0x000fca00078e02ff */
[----:B------:R-:W-:-:S05]  /*00f0*/  LEA.HI R9, R0, R0, RZ, 0x1 ;  /* 0x0000000000097211 */ /* 0x000fca00078f08ff */
[----:B------:R-:W-:-:S04]  /*0100*/  IMAD R9, R9, -0x3, R6 ;  /* 0xfffffffd09097824 */ /* 0x000fc800078e0206 */
[----:B--2---:R-:W-:Y:S02]  /*0110*/  IMAD.WIDE R4, R9, 0x4, R4 ;  /* 0x0000000409047825 */ /* 0x004fe400078e0204 */
[----:B------:R-:W2:Y:S04]  /*0120*/  LDG.E.128 R8, desc[UR4][R2.64] ;  /* 0x0000000402087981 */ /* 0x000ea8000c1e1d00 */
[----:B------:R-:W2:Y:S02]  /*0130*/  LDG.E.EL R4, desc[UR4][R4.64] ;  /* 0x0000000404047981 */ /* 0x000ea4000c2e1900 */
[--C-:B--2---:R-:W-:Y:S01]  /*0140*/  FADD R8, R8, R4.reuse ;  /* 0x0000000408087221 */ /* 0x104fe20000000000 */
[--C-:B------:R-:W-:Y:S01]  /*0150*/  FADD R9, R9, R4.reuse ;  /* 0x0000000409097221 */ /* 0x100fe20000000000 */
[--C-:B------:R-:W-:Y:S01]  /*0160*/  FADD R10, R10, R4.reuse ;  /* 0x000000040a0a7221 */ /* 0x100fe20000000000 */
[----:B------:R-:W-:-:S05]  /*0170*/  FADD R11, R11, R4 ;  /* 0x000000040b0b7221 */ /* 0x000fca0000000000 */
[----:B------:R-:W-:Y:S01]  /*0180*/  STG.E.128 desc[UR4][R2.64], R8 ;  /* 0x0000000802007986 */ /* 0x000fe2000c101d04 */
[----:B------:R-:W-:Y:S05]  /*0190*/  EXIT ;  /* 0x000000000000794d */ /* 0x000fea0003800000 */
.L_x_0:
[----:B------:R-:W-:-:S00]  /*01a0*/  BRA `(.L_x_0) ;  /* 0xfffffffc00fc7947 */ /* 0x000fc0000383ffff */
[----:B------:R-:W-:-:S00]  /*01b0*/  NOP ;  /* 0x0000000000007918 */ /* 0x000fc00000000000 */
        /* <DEDUP_REMOVED lines=12> */
.L_x_1:


//--------------------- .nv.constant0.triton_poi_fused_convolution_1 --------------------------
	.section	.nv.constant0.triton_poi_fused_convolution_1,"a",@progbits
	.sectionflags	@""
	.align	4
.nv.constant0.triton_poi_fused_convolution_1:
	.zero		548
